	.headerflags	@"EF_CUDA_TEXMODE_UNIFIED EF_CUDA_64BIT_ADDRESS EF_CUDA_ACCELERATORS EF_CUDA_SM90 EF_CUDA_VIRTUAL_SM(EF_CUDA_SM90)"
	.elftype	@"ET_EXEC"


//--------------------- .nv.info                  --------------------------
	.section	.nv.info,"",@"SHT_CUDA_INFO"
	.align	4


	//----- nvinfo : EIATTR_REGCOUNT
	.align		4
        /*0000*/ 	.byte	0x04, 0x2f
        /*0002*/ 	.short	(.L_1 - .L_0)
	.align		4
.L_0:
        /*0004*/ 	.word	index@(triton_per_fused_mean_view_0)
        /*0008*/ 	.word	0x0000000e


	//----- nvinfo : EIATTR_MIN_STACK_SIZE
	.align		4
.L_1:
        /*000c*/ 	.byte	0x04, 0x12
        /*000e*/ 	.short	(.L_3 - .L_2)
	.align		4
.L_2:
        /*0010*/ 	.word	index@(triton_per_fused_mean_view_0)
        /*0014*/ 	.word	0x00000000


	//----- nvinfo : EIATTR_FRAME_SIZE
	.align		4
.L_3:
        /*0018*/ 	.byte	0x04, 0x11
        /*001a*/ 	.short	(.L_5 - .L_4)
	.align		4
.L_4:
        /*001c*/ 	.word	index@(triton_per_fused_mean_view_0)
        /*0020*/ 	.word	0x00000000


	//----- nvinfo : EIATTR_MIN_STACK_SIZE
	.align		4
.L_5:
        /*0024*/ 	.byte	0x04, 0x12
        /*0026*/ 	.short	(.L_7 - .L_6)
	.align		4
.L_6:
        /*0028*/ 	.word	index@(triton_per_fused_mean_view_0)
        /*002c*/ 	.word	0x00000000
.L_7:


//--------------------- .nv.info.triton_per_fused_mean_view_0 --------------------------
	.section	.nv.info.triton_per_fused_mean_view_0,"",@"SHT_CUDA_INFO"
	.sectionflags	@""
	.align	4


	//----- nvinfo : EIATTR_CUDA_API_VERSION
	.align		4
        /*0000*/ 	.byte	0x04, 0x37
        /*0002*/ 	.short	(.L_9 - .L_8)
.L_8:
        /*0004*/ 	.word	0x0000007c


	//----- nvinfo : EIATTR_KPARAM_INFO
	.align		4
.L_9:
        /*0008*/ 	.byte	0x04, 0x17
        /*000a*/ 	.short	(.L_11 - .L_10)
.L_10:
        /*000c*/ 	.word	0x00000000
        /*0010*/ 	.short	0x0003
        /*0012*/ 	.short	0x0014
        /*0014*/ 	.byte	0x00, 0xf0, 0x11, 0x00


	//----- nvinfo : EIATTR_KPARAM_INFO
	.align		4
.L_11:
        /*0018*/ 	.byte	0x04, 0x17
        /*001a*/ 	.short	(.L_13 - .L_12)
.L_12:
        /*001c*/ 	.word	0x00000000
        /*0020*/ 	.short	0x0002
        /*0022*/ 	.short	0x0010
        /*0024*/ 	.byte	0x00, 0xf0, 0x11, 0x00


	//----- nvinfo : EIATTR_KPARAM_INFO
	.align		4
.L_13:
        /*0028*/ 	.byte	0x04, 0x17
        /*002a*/ 	.short	(.L_15 - .L_14)
.L_14:
        /*002c*/ 	.word	0x00000000
        /*0030*/ 	.short	0x0001
        /*0032*/ 	.short	0x0008
        /*0034*/ 	.byte	0x00, 0xf4, 0x21, 0x00


	//----- nvinfo : EIATTR_KPARAM_INFO
	.align		4
.L_15:
        /*0038*/ 	.byte	0x04, 0x17
        /*003a*/ 	.short	(.L_17 - .L_16)
.L_16:
        /*003c*/ 	.word	0x00000000
        /*0040*/ 	.short	0x0000
        /*0042*/ 	.short	0x0000
        /*0044*/ 	.byte	0x00, 0xf4, 0x21, 0x00


	//----- nvinfo : EIATTR_SPARSE_MMA_MASK
	.align		4
.L_17:
        /*0048*/ 	.byte	0x03, 0x50
        /*004a*/ 	.short	0x0000


	//----- nvinfo : EIATTR_MAXREG_COUNT
	.align		4
        /*004c*/ 	.byte	0x03, 0x1b
        /*004e*/ 	.short	0x00ff


	//----- nvinfo : EIATTR_COOP_GROUP_MASK_REGIDS
	.align		4
        /*0050*/ 	.byte	0x04, 0x29
        /*0052*/ 	.short	(.L_19 - .L_18)


	//   ....[0]....
.L_18:
        /*0054*/ 	.word	0xffffffff


	//   ....[1]....
        /*0058*/ 	.word	0xffffffff


	//   ....[2]....
        /*005c*/ 	.word	0xffffffff


	//   ....[3]....
        /*0060*/ 	.word	0xffffffff


	//----- nvinfo : EIATTR_COOP_GROUP_INSTR_OFFSETS
	.align		4
.L_19:
        /*0064*/ 	.byte	0x04, 0x28
        /*0066*/ 	.short	(.L_21 - .L_20)


	//   ....[0]....
.L_20:
        /*0068*/ 	.word	0x000000f0


	//   ....[1]....
        /*006c*/ 	.word	0x00000120


	//   ....[2]....
        /*0070*/ 	.word	0x00000140


	//   ....[3]....
        /*0074*/ 	.word	0x00000170


	//----- nvinfo : EIATTR_EXIT_INSTR_OFFSETS
	.align		4
.L_21:
        /*0078*/ 	.byte	0x04, 0x1c
        /*007a*/ 	.short	(.L_23 - .L_22)


	//   ....[0]....
.L_22:
        /*007c*/ 	.word	0x000001a0


	//   ....[1]....
        /*0080*/ 	.word	0x000001d0


	//----- nvinfo : EIATTR_REQNTID
	.align		4
.L_23:
        /*0084*/ 	.byte	0x04, 0x10
        /*0086*/ 	.short	(.L_25 - .L_24)
.L_24:
        /*0088*/ 	.word	0x00000040
        /*008c*/ 	.word	0x00000001
        /*0090*/ 	.word	0x00000001


	//----- nvinfo : EIATTR_CBANK_PARAM_SIZE
	.align		4
.L_25:
        /*0094*/ 	.byte	0x03, 0x19
        /*0096*/ 	.short	0x0018


	//----- nvinfo : EIATTR_PARAM_CBANK
	.align		4
        /*0098*/ 	.byte	0x04, 0x0a
        /*009a*/ 	.short	(.L_27 - .L_26)
	.align		4
.L_26:
        /*009c*/ 	.word	index@(.nv.constant0.triton_per_fused_mean_view_0)
        /*00a0*/ 	.short	0x0210
        /*00a2*/ 	.short	0x0018


	//----- nvinfo : EIATTR_SW_WAR
	.align		4
.L_27:
        /*00a4*/ 	.byte	0x04, 0x36
        /*00a6*/ 	.short	(.L_29 - .L_28)
.L_28:
        /*00a8*/ 	.word	0x00000008
.L_29:


//--------------------- .nv.callgraph             --------------------------
	.section	.nv.callgraph,"",@"SHT_CUDA_CALLGRAPH"
	.align	4
	.sectionentsize	8
	.align		4
        /*0000*/ 	.word	0x00000000
	.align		4
        /*0004*/ 	.word	0xffffffff
	.align		4
        /*0008*/ 	.word	0x00000000
	.align		4
        /*000c*/ 	.word	0xfffffffe
	.align		4
        /*0010*/ 	.word	0x00000000
	.align		4
        /*0014*/ 	.word	0xfffffffd
	.align		4
        /*0018*/ 	.word	0x00000000
	.align		4
        /*001c*/ 	.word	0xfffffffc


//--------------------- .text.triton_per_fused_mean_view_0 --------------------------
	.section	.text.triton_per_fused_mean_view_0,"ax",@progbits
	.sectionflags	@"SHF_BARRIERS=1"
	.align	128
        .global         triton_per_fused_mean_view_0
        .type           triton_per_fused_mean_view_0,@function
        .size           triton_per_fused_mean_view_0,(.L_x_1 - triton_per_fused_mean_view_0)
        .other          triton_per_fused_mean_view_0,@"STO_CUDA_ENTRY STV_DEFAULT"
triton_per_fused_mean_view_0:
.text.triton_per_fused_mean_view_0:
[----:B------:R-:W0:Y:S02]  /*0000*/  LDC R1, c[0x0][0x28] ;  /* 0x00000a00ff017b82 */ /* 0x000e240000000800 */
[----:B------:R-:W1:Y:S01]  /*0010*/  S2R R10, SR_TID.X ;  /* 0x00000000000a7919 */ /* 0x000e620000002100 */
[----:B------:R-:W2:Y:S01]  /*0020*/  LDC.64 R2, c[0x0][0x218] ;  /* 0x00008600ff027b82 */ /* 0x000ea20000000a00 */
[----:B------:R-:W-:Y:S01]  /*0030*/  ULDC.64 UR4, c[0x0][0x208] ;  /* 0x0000820000047ab9 */ /* 0x000fe20000000a00 */
[----:B------:R-:W3:Y:S01]  /*0040*/  S2R R11, SR_CTAID.X ;  /* 0x00000000000b7919 */ /* 0x000ee20000002500 */
[----:B-1----:R-:W-:Y:S02]  /*0050*/  LOP3.LUT R0, R10, 0xf, RZ, 0xc0, !PT ;  /* 0x0000000f0a007812 */ /* 0x002fe400078ec0ff */
[C---:B---3--:R-:W-:Y:S02]  /*0060*/  ISETP.GE.AND P0, PT, R11.reuse, 0x10, PT ;  /* 0x000000100b00780c */ /* 0x048fe40003f06270 */
[----:B------:R-:W-:Y:S01]  /*0070*/  LEA R5, R11, R0, 0x4 ;  /* 0x000000000b057211 */ /* 0x000fe200078e20ff */
[----:B------:R-:W-:-:S04]  /*0080*/  HFMA2.MMA R0, -RZ, RZ, 0, 0 ;  /* 0x00000000ff007435 */ /* 0x000fc800000001ff */
[----:B--2---:R-:W-:-:S06]  /*0090*/  IMAD.WIDE R2, R5, 0x4, R2 ;  /* 0x0000000405027825 */ /* 0x004fcc00078e0202 */
[----:B------:R-:W2:Y:S01]  /*00a0*/  @!P0 LDG.E R0, desc[UR4][R2.64] ;  /* 0x0000000402008981 */ /* 0x000ea2000c1e1900 */
[----:B------:R-:W-:Y:S01]  /*00b0*/  BAR.SYNC.DEFER_BLOCKING 0x0 ;  /* 0x0000000000007b1d */ /* 0x000fe20000010000 */
[----:B--2---:R-:W-:-:S04]  /*00c0*/  SEL R0, R0, RZ, !P0 ;  /* 0x000000ff00007207 */ /* 0x004fc80004000000 */
[----:B------:R-:W-:Y:S02]  /*00d0*/  FSEL R0, R0, RZ, !P0 ;  /* 0x000000ff00007208 */ /* 0x000fe40004000000 */
[----:B------:R-:W-:-:S03]  /*00e0*/  LOP3.LUT P0, RZ, R10, 0x3f, RZ, 0xc0, !PT ;  /* 0x0000003f0aff7812 */ /* 0x000fc6000780c0ff */
[----:B------:R-:W1:Y:S01]  /*00f0*/  SHFL.BFLY PT, R5, R0, 0x8, 0x1f ;  /* 0x0d001f0000057f89 */ /* 0x000e6200000e0000 */
[----:B------:R-:W-:Y:S01]  /*0100*/  ISETP.LT.AND P0, PT, R11, 0x10, !P0 ;  /* 0x000000100b00780c */ /* 0x000fe20004701270 */
[----:B-1----:R-:W-:-:S05]  /*0110*/  FADD R6, R0, R5 ;  /* 0x0000000500067221 */ /* 0x002fca0000000000 */
[----:B------:R-:W1:Y:S02]  /*0120*/  SHFL.BFLY PT, R5, R6, 0x4, 0x1f ;  /* 0x0c801f0006057f89 */ /* 0x000e6400000e0000 */
[----:B-1----:R-:W-:-:S05]  /*0130*/  FADD R7, R6, R5 ;  /* 0x0000000506077221 */ /* 0x002fca0000000000 */
[----:B------:R-:W1:Y:S02]  /*0140*/  SHFL.BFLY PT, R4, R7, 0x2, 0x1f ;  /* 0x0c401f0007047f89 */ /* 0x000e6400000e0000 */
[----:B-1----:R-:W-:Y:S02]  /*0150*/  FADD R8, R7, R4 ;  /* 0x0000000407087221 */ /* 0x002fe40000000000 */
[----:B------:R-:W1:Y:S03]  /*0160*/  LDC.64 R4, c[0x0][0x210] ;  /* 0x00008400ff047b82 */ /* 0x000e660000000a00 */
[----:B------:R-:W2:Y:S01]  /*0170*/  SHFL.BFLY PT, R9, R8, 0x1, 0x1f ;  /* 0x0c201f0008097f89 */ /* 0x000ea200000e0000 */
[----:B-1----:R-:W-:-:S04]  /*0180*/  IMAD.WIDE R2, R11, 0x4, R4 ;  /* 0x000000040b027825 */ /* 0x002fc800078e0204 */
[----:B--2---:R-:W-:Y:S01]  /*0190*/  FADD R9, R8, R9 ;  /* 0x0000000908097221 */ /* 0x004fe20000000000 */
[----:B------:R-:W-:Y:S06]  /*01a0*/  @!P0 EXIT ;  /* 0x000000000000894d */ /* 0x000fec0003800000 */
[----:B------:R-:W-:-:S05]  /*01b0*/  FMUL R9, R9, 0.0625 ;  /* 0x3d80000009097820 */ /* 0x000fca0000400000 */
[----:B------:R-:W-:Y:S01]  /*01c0*/  STG.E desc[UR4][R2.64], R9 ;  /* 0x0000000902007986 */ /* 0x000fe2000c101904 */
[----:B------:R-:W-:Y:S05]  /*01d0*/  EXIT ;  /* 0x000000000000794d */ /* 0x000fea0003800000 */
.L_x_0:
[----:B------:R-:W-:-:S00]  /*01e0*/  BRA `(.L_x_0) ;  /* 0xfffffffc00fc7947 */ /* 0x000fc0000383ffff */
[----:B------:R-:W-:-:S00]  /*01f0*/  NOP ;  /* 0x0000000000007918 */ /* 0x000fc00000000000 */
        /* <DEDUP_REMOVED lines=8> */
.L_x_1:


//--------------------- .nv.constant0.triton_per_fused_mean_view_0 --------------------------
	.section	.nv.constant0.triton_per_fused_mean_view_0,"a",@progbits
	.sectionflags	@""
	.align	4
.nv.constant0.triton_per_fused_mean_view_0:
	.zero		552
